	.headerflags	@"EF_CUDA_TEXMODE_UNIFIED EF_CUDA_64BIT_ADDRESS EF_CUDA_ACCELERATORS EF_CUDA_SM90 EF_CUDA_VIRTUAL_SM(EF_CUDA_SM90)"
	.elftype	@"ET_EXEC"


//--------------------- .nv.info                  --------------------------
	.section	.nv.info,"",@"SHT_CUDA_INFO"
	.align	4


	//----- nvinfo : EIATTR_REGCOUNT
	.align		4
        /*0000*/ 	.byte	0x04, 0x2f
        /*0002*/ 	.short	(.L_1 - .L_0)
	.align		4
.L_0:
        /*0004*/ 	.word	index@(triton_poi_fused_max_pool2d_with_indices_1)
        /*0008*/ 	.word	0x00000020


	//----- nvinfo : EIATTR_MIN_STACK_SIZE
	.align		4
.L_1:
        /*000c*/ 	.byte	0x04, 0x12
        /*000e*/ 	.short	(.L_3 - .L_2)
	.align		4
.L_2:
        /*0010*/ 	.word	index@(triton_poi_fused_max_pool2d_with_indices_1)
        /*0014*/ 	.word	0x00000000


	//----- nvinfo : EIATTR_FRAME_SIZE
	.align		4
.L_3:
        /*0018*/ 	.byte	0x04, 0x11
        /*001a*/ 	.short	(.L_5 - .L_4)
	.align		4
.L_4:
        /*001c*/ 	.word	index@(triton_poi_fused_max_pool2d_with_indices_1)
        /*0020*/ 	.word	0x00000000


	//----- nvinfo : EIATTR_MIN_STACK_SIZE
	.align		4
.L_5:
        /*0024*/ 	.byte	0x04, 0x12
        /*0026*/ 	.short	(.L_7 - .L_6)
	.align		4
.L_6:
        /*0028*/ 	.word	index@(triton_poi_fused_max_pool2d_with_indices_1)
        /*002c*/ 	.word	0x00000000
.L_7:


//--------------------- .nv.info.triton_poi_fused_max_pool2d_with_indices_1 --------------------------
	.section	.nv.info.triton_poi_fused_max_pool2d_with_indices_1,"",@"SHT_CUDA_INFO"
	.sectionflags	@""
	.align	4


	//----- nvinfo : EIATTR_CUDA_API_VERSION
	.align		4
        /*0000*/ 	.byte	0x04, 0x37
        /*0002*/ 	.short	(.L_9 - .L_8)
.L_8:
        /*0004*/ 	.word	0x0000007c


	//----- nvinfo : EIATTR_KPARAM_INFO
	.align		4
.L_9:
        /*0008*/ 	.byte	0x04, 0x17
        /*000a*/ 	.short	(.L_11 - .L_10)
.L_10:
        /*000c*/ 	.word	0x00000000
        /*0010*/ 	.short	0x0003
        /*0012*/ 	.short	0x0018
        /*0014*/ 	.byte	0x00, 0xf0, 0x11, 0x00


	//----- nvinfo : EIATTR_KPARAM_INFO
	.align		4
.L_11:
        /*0018*/ 	.byte	0x04, 0x17
        /*001a*/ 	.short	(.L_13 - .L_12)
.L_12:
        /*001c*/ 	.word	0x00000000
        /*0020*/ 	.short	0x0002
        /*0022*/ 	.short	0x0010
        /*0024*/ 	.byte	0x00, 0xf4, 0x21, 0x00


	//----- nvinfo : EIATTR_KPARAM_INFO
	.align		4
.L_13:
        /*0028*/ 	.byte	0x04, 0x17
        /*002a*/ 	.short	(.L_15 - .L_14)
.L_14:
        /*002c*/ 	.word	0x00000000
        /*0030*/ 	.short	0x0001
        /*0032*/ 	.short	0x0008
        /*0034*/ 	.byte	0x00, 0xf4, 0x21, 0x00


	//----- nvinfo : EIATTR_KPARAM_INFO
	.align		4
.L_15:
        /*0038*/ 	.byte	0x04, 0x17
        /*003a*/ 	.short	(.L_17 - .L_16)
.L_16:
        /*003c*/ 	.word	0x00000000
        /*0040*/ 	.short	0x0000
        /*0042*/ 	.short	0x0000
        /*0044*/ 	.byte	0x00, 0xf4, 0x21, 0x00


	//----- nvinfo : EIATTR_SPARSE_MMA_MASK
	.align		4
.L_17:
        /*0048*/ 	.byte	0x03, 0x50
        /*004a*/ 	.short	0x0000


	//----- nvinfo : EIATTR_MAXREG_COUNT
	.align		4
        /*004c*/ 	.byte	0x03, 0x1b
        /*004e*/ 	.short	0x00ff


	//----- nvinfo : EIATTR_EXIT_INSTR_OFFSETS
	.align		4
        /*0050*/ 	.byte	0x04, 0x1c
        /*0052*/ 	.short	(.L_19 - .L_18)


	//   ....[0]....
.L_18:
        /*0054*/ 	.word	0x00000800


	//----- nvinfo : EIATTR_REQNTID
	.align		4
.L_19:
        /*0058*/ 	.byte	0x04, 0x10
        /*005a*/ 	.short	(.L_21 - .L_20)
.L_20:
        /*005c*/ 	.word	0x00000080
        /*0060*/ 	.word	0x00000001
        /*0064*/ 	.word	0x00000001


	//----- nvinfo : EIATTR_CBANK_PARAM_SIZE
	.align		4
.L_21:
        /*0068*/ 	.byte	0x03, 0x19
        /*006a*/ 	.short	0x001c


	//----- nvinfo : EIATTR_PARAM_CBANK
	.align		4
        /*006c*/ 	.byte	0x04, 0x0a
        /*006e*/ 	.short	(.L_23 - .L_22)
	.align		4
.L_22:
        /*0070*/ 	.word	index@(.nv.constant0.triton_poi_fused_max_pool2d_with_indices_1)
        /*0074*/ 	.short	0x0210
        /*0076*/ 	.short	0x001c


	//----- nvinfo : EIATTR_SW_WAR
	.align		4
.L_23:
        /*0078*/ 	.byte	0x04, 0x36
        /*007a*/ 	.short	(.L_25 - .L_24)
.L_24:
        /*007c*/ 	.word	0x00000008
.L_25:


//--------------------- .nv.callgraph             --------------------------
	.section	.nv.callgraph,"",@"SHT_CUDA_CALLGRAPH"
	.align	4
	.sectionentsize	8
	.align		4
        /*0000*/ 	.word	0x00000000
	.align		4
        /*0004*/ 	.word	0xffffffff
	.align		4
        /*0008*/ 	.word	0x00000000
	.align		4
        /*000c*/ 	.word	0xfffffffe
	.align		4
        /*0010*/ 	.word	0x00000000
	.align		4
        /*0014*/ 	.word	0xfffffffd
	.align		4
        /*0018*/ 	.word	0x00000000
	.align		4
        /*001c*/ 	.word	0xfffffffc


//--------------------- .text.triton_poi_fused_max_pool2d_with_indices_1 --------------------------
	.section	.text.triton_poi_fused_max_pool2d_with_indices_1,"ax",@progbits
	.align	128
        .global         triton_poi_fused_max_pool2d_with_indices_1
        .type           triton_poi_fused_max_pool2d_with_indices_1,@function
        .size           triton_poi_fused_max_pool2d_with_indices_1,(.L_x_1 - triton_poi_fused_max_pool2d_with_indices_1)
        .other          triton_poi_fused_max_pool2d_with_indices_1,@"STO_CUDA_ENTRY STV_DEFAULT"
triton_poi_fused_max_pool2d_with_indices_1:
.text.triton_poi_fused_max_pool2d_with_indices_1:
[----:B------:R-:W-:Y:S01]  /*0000*/  LDC R1, c[0x0][0x28] ;  /* 0x00000a00ff017b82 */ /* 0x000fe20000000800 */
[----:B------:R-:W1:Y:S07]  /*0010*/  S2R R0, SR_TID.X ;  /* 0x0000000000007919 */ /* 0x000e6e0000002100 */
[----:B------:R-:W2:Y:S01]  /*0020*/  LDC.64 R10, c[0x0][0x210] ;  /* 0x00008400ff0a7b82 */ /* 0x000ea20000000a00 */
[----:B------:R-:W-:Y:S01]  /*0030*/  ULDC.64 UR4, c[0x0][0x208] ;  /* 0x0000820000047ab9 */ /* 0x000fe20000000a00 */
[----:B------:R-:W-:Y:S01]  /*0040*/  ULDC.64 UR6, c[0x0][0x220] ;  /* 0x0000880000067ab9 */ /* 0x000fe20000000a00 */
[----:B------:R-:W3:Y:S01]  /*0050*/  S2R R3, SR_CTAID.X ;  /* 0x0000000000037919 */ /* 0x000ee20000002500 */
[----:B-1----:R-:W-:Y:S01]  /*0060*/  IMAD.SHL.U32 R0, R0, 0x4, RZ ;  /* 0x0000000400007824 */ /* 0x002fe200078e00ff */
[----:B---3--:R-:W-:-:S04]  /*0070*/  SHF.R.S32.HI R5, RZ, 0x16, R3 ;  /* 0x00000016ff057819 */ /* 0x008fc80000011403 */
[----:B------:R-:W-:Y:S02]  /*0080*/  LOP3.LUT R0, R0, 0x1fc, RZ, 0xc0, !PT ;  /* 0x000001fc00007812 */ /* 0x000fe400078ec0ff */
[----:B------:R-:W-:-:S03]  /*0090*/  SGXT R5, R5, 0x1 ;  /* 0x000000010505781a */ /* 0x000fc60000000200 */
[----:B------:R-:W-:-:S04]  /*00a0*/  IMAD R0, R3, 0x200, R0 ;  /* 0x0000020003007824 */ /* 0x000fc800078e0200 */
[C---:B------:R-:W-:Y:S01]  /*00b0*/  VIADD R12, R0.reuse, 0x2 ;  /* 0x00000002000c7836 */ /* 0x040fe20000000000 */
[----:B------:R-:W-:Y:S01]  /*00c0*/  SHF.R.S32.HI R3, RZ, 0x1f, R0 ;  /* 0x0000001fff037819 */ /* 0x000fe20000011400 */
[C---:B------:R-:W-:Y:S02]  /*00d0*/  VIADD R8, R0.reuse, 0x3 ;  /* 0x0000000300087836 */ /* 0x040fe40000000000 */
[----:B------:R-:W-:Y:S01]  /*00e0*/  VIADD R9, R0, 0x1 ;  /* 0x0000000100097836 */ /* 0x000fe20000000000 */
[----:B------:R-:W-:Y:S02]  /*00f0*/  LEA.HI R4, R3, R0, RZ, 0x4 ;  /* 0x0000000003047211 */ /* 0x000fe400078f20ff */
[C---:B------:R-:W-:Y:S02]  /*0100*/  LEA.HI R2, R5.reuse, R12, RZ, 0x4 ;  /* 0x0000000c05027211 */ /* 0x040fe400078f20ff */
[----:B------:R-:W-:Y:S01]  /*0110*/  LEA.HI R6, R5, R8, RZ, 0x4 ;  /* 0x0000000805067211 */ /* 0x000fe200078f20ff */
[----:B------:R-:W-:Y:S01]  /*0120*/  IMAD.SHL.U32 R13, R4, 0x4, RZ ;  /* 0x00000004040d7824 */ /* 0x000fe200078e00ff */
[----:B------:R-:W-:-:S02]  /*0130*/  LOP3.LUT R3, R2, 0x7ffffff0, RZ, 0xc0, !PT ;  /* 0x7ffffff002037812 */ /* 0x000fc400078ec0ff */
[----:B------:R-:W-:Y:S02]  /*0140*/  LEA.HI R5, R5, R9, RZ, 0x4 ;  /* 0x0000000905057211 */ /* 0x000fe400078f20ff */
[----:B------:R-:W-:Y:S01]  /*0150*/  LOP3.LUT R13, R13, 0xffffffc0, RZ, 0xc0, !PT ;  /* 0xffffffc00d0d7812 */ /* 0x000fe200078ec0ff */
[----:B------:R-:W-:-:S04]  /*0160*/  IMAD.IADD R12, R12, 0x1, -R3 ;  /* 0x000000010c0c7824 */ /* 0x000fc800078e0a03 */
[----:B------:R-:W-:-:S04]  /*0170*/  IMAD R3, R12, 0x2, R13 ;  /* 0x000000020c037824 */ /* 0x000fc800078e020d */
[----:B--2---:R-:W-:Y:S01]  /*0180*/  IMAD.WIDE R2, R3, 0x4, R10 ;  /* 0x0000000403027825 */ /* 0x004fe200078e020a */
[----:B------:R-:W-:-:S04]  /*0190*/  LOP3.LUT R7, R6, 0x7ffffff0, RZ, 0xc0, !PT ;  /* 0x7ffffff006077812 */ /* 0x000fc800078ec0ff */
[----:B------:R-:W2:Y:S01]  /*01a0*/  LDG.E.EL R15, desc[UR4][R2.64] ;  /* 0x00000004020f7981 */ /* 0x000ea2000c2e1900 */
[----:B------:R-:W-:-:S03]  /*01b0*/  LOP3.LUT R27, R13, 0x20, RZ, 0xfc, !PT ;  /* 0x000000200d1b7812 */ /* 0x000fc600078efcff */
[----:B------:R1:W2:Y:S01]  /*01c0*/  LDG.E.EL R22, desc[UR4][R2.64+0x4] ;  /* 0x0000040402167981 */ /* 0x0002a2000c2e1900 */
[----:B------:R-:W-:Y:S01]  /*01d0*/  LOP3.LUT R6, R5, 0x7ffffff0, RZ, 0xc0, !PT ;  /* 0x7ffffff005067812 */ /* 0x000fe200078ec0ff */
[----:B------:R-:W-:Y:S01]  /*01e0*/  IMAD.IADD R8, R8, 0x1, -R7 ;  /* 0x0000000108087824 */ /* 0x000fe200078e0a07 */
[----:B------:R-:W-:Y:S01]  /*01f0*/  LOP3.LUT R5, R4, 0x7ffffff0, RZ, 0xc0, !PT ;  /* 0x7ffffff004057812 */ /* 0x000fe200078ec0ff */
[----:B------:R-:W-:Y:S02]  /*0200*/  IMAD R25, R12, 0x2, R27 ;  /* 0x000000020c197824 */ /* 0x000fe400078e021b */
[----:B------:R-:W-:Y:S02]  /*0210*/  IMAD R29, R8, 0x2, R13 ;  /* 0x00000002081d7824 */ /* 0x000fe400078e020d */
[----:B------:R-:W-:Y:S02]  /*0220*/  IMAD.IADD R9, R9, 0x1, -R6 ;  /* 0x0000000109097824 */ /* 0x000fe400078e0a06 */
[----:B------:R-:W-:-:S04]  /*0230*/  IMAD.WIDE R24, R25, 0x4, R10 ;  /* 0x0000000419187825 */ /* 0x000fc800078e020a */
[----:B------:R-:W-:Y:S01]  /*0240*/  IMAD.WIDE R28, R29, 0x4, R10 ;  /* 0x000000041d1c7825 */ /* 0x000fe200078e020a */
[----:B------:R3:W4:Y:S03]  /*0250*/  LDG.E.EL R17, desc[UR4][R24.64] ;  /* 0x0000000418117981 */ /* 0x000726000c2e1900 */
[----:B------:R-:W-:Y:S01]  /*0260*/  IMAD R7, R9, 0x2, R13 ;  /* 0x0000000209077824 */ /* 0x000fe200078e020d */
[----:B------:R-:W5:Y:S01]  /*0270*/  LDG.E.EL R23, desc[UR4][R28.64] ;  /* 0x000000041c177981 */ /* 0x000f62000c2e1900 */
[----:B------:R-:W-:Y:S02]  /*0280*/  IMAD.IADD R26, R0, 0x1, -R5 ;  /* 0x00000001001a7824 */ /* 0x000fe400078e0a05 */
[----:B------:R-:W-:Y:S01]  /*0290*/  IMAD.WIDE R4, R7, 0x4, R10 ;  /* 0x0000000407047825 */ /* 0x000fe200078e020a */
[----:B------:R-:W5:Y:S03]  /*02a0*/  LDG.E.EL R16, desc[UR4][R28.64+0x4] ;  /* 0x000004041c107981 */ /* 0x000f66000c2e1900 */
[----:B------:R-:W-:Y:S01]  /*02b0*/  IMAD R7, R26, 0x2, R13 ;  /* 0x000000021a077824 */ /* 0x000fe200078e020d */
[----:B------:R-:W5:Y:S03]  /*02c0*/  LDG.E.EL R21, desc[UR4][R4.64] ;  /* 0x0000000404157981 */ /* 0x000f66000c2e1900 */
[----:B------:R-:W-:Y:S01]  /*02d0*/  IMAD.WIDE R6, R7, 0x4, R10 ;  /* 0x0000000407067825 */ /* 0x000fe200078e020a */
[----:B------:R3:W5:Y:S03]  /*02e0*/  LDG.E.EL R20, desc[UR4][R4.64+0x4] ;  /* 0x0000040404147981 */ /* 0x000766000c2e1900 */
[--C-:B-1----:R-:W-:Y:S01]  /*02f0*/  IMAD R3, R8, 0x2, R27.reuse ;  /* 0x0000000208037824 */ /* 0x102fe200078e021b */
[----:B------:R-:W5:Y:S01]  /*0300*/  LDG.E.EL R19, desc[UR4][R6.64] ;  /* 0x0000000406137981 */ /* 0x000f62000c2e1900 */
[----:B---3--:R-:W-:-:S03]  /*0310*/  IMAD R25, R9, 0x2, R27 ;  /* 0x0000000209197824 */ /* 0x008fc600078e021b */
[----:B------:R1:W3:Y:S01]  /*0320*/  LDG.E.EL R14, desc[UR4][R6.64+0x4] ;  /* 0x00000404060e7981 */ /* 0x0002e2000c2e1900 */
[----:B------:R-:W-:-:S04]  /*0330*/  IMAD.WIDE R2, R3, 0x4, R10 ;  /* 0x0000000403027825 */ /* 0x000fc800078e020a */
[----:B------:R-:W-:Y:S01]  /*0340*/  IMAD.WIDE R24, R25, 0x4, R10 ;  /* 0x0000000419187825 */ /* 0x000fe200078e020a */
[----:B------:R1:W3:Y:S03]  /*0350*/  LDG.E.EL R18, desc[UR4][R2.64] ;  /* 0x0000000402127981 */ /* 0x0002e6000c2e1900 */
[----:B------:R-:W-:Y:S02]  /*0360*/  IMAD R27, R26, 0x2, R27 ;  /* 0x000000021a1b7824 */ /* 0x000fe400078e021b */
[----:B------:R-:W3:Y:S02]  /*0370*/  LDG.E.EL R24, desc[UR4][R24.64] ;  /* 0x0000000418187981 */ /* 0x000ee4000c2e1900 */
[----:B0-----:R-:W-:Y:S01]  /*0380*/  IMAD.WIDE R4, R27, 0x4, R10 ;  /* 0x000000041b047825 */ /* 0x001fe200078e020a */
[----:B------:R-:W-:-:S04]  /*0390*/  LOP3.LUT R13, R13, 0x21, RZ, 0xfc, !PT ;  /* 0x000000210d0d7812 */ /* 0x000fc800078efcff */
[----:B------:R-:W3:Y:S01]  /*03a0*/  LDG.E.EL R27, desc[UR4][R4.64] ;  /* 0x00000004041b7981 */ /* 0x000ee2000c2e1900 */
[--C-:B------:R-:W-:Y:S02]  /*03b0*/  IMAD R29, R12, 0x2, R13.reuse ;  /* 0x000000020c1d7824 */ /* 0x100fe400078e020d */
[--C-:B------:R-:W-:Y:S02]  /*03c0*/  IMAD R8, R8, 0x2, R13.reuse ;  /* 0x0000000208087824 */ /* 0x100fe400078e020d */
[--C-:B------:R-:W-:Y:S02]  /*03d0*/  IMAD R9, R9, 0x2, R13.reuse ;  /* 0x0000000209097824 */ /* 0x100fe400078e020d */
[----:B-1----:R-:W-:Y:S02]  /*03e0*/  IMAD R7, R26, 0x2, R13 ;  /* 0x000000021a077824 */ /* 0x002fe400078e020d */
[----:B------:R-:W-:-:S04]  /*03f0*/  IMAD.WIDE R12, R29, 0x4, R10 ;  /* 0x000000041d0c7825 */ /* 0x000fc800078e020a */
[--C-:B------:R-:W-:Y:S01]  /*0400*/  IMAD.WIDE R2, R8, 0x4, R10.reuse ;  /* 0x0000000408027825 */ /* 0x100fe200078e020a */
[----:B------:R-:W3:Y:S03]  /*0410*/  LDG.E.EL R6, desc[UR4][R12.64] ;  /* 0x000000040c067981 */ /* 0x000ee6000c2e1900 */
[----:B------:R-:W-:-:S04]  /*0420*/  IMAD.WIDE R8, R9, 0x4, R10 ;  /* 0x0000000409087825 */ /* 0x000fc800078e020a */
[----:B------:R-:W-:Y:S01]  /*0430*/  IMAD.WIDE R10, R7, 0x4, R10 ;  /* 0x00000004070a7825 */ /* 0x000fe200078e020a */
[----:B------:R-:W3:Y:S04]  /*0440*/  LDG.E.EL R5, desc[UR4][R8.64] ;  /* 0x0000000408057981 */ /* 0x000ee8000c2e1900 */
[----:B------:R0:W3:Y:S04]  /*0450*/  LDG.E.EL R7, desc[UR4][R2.64] ;  /* 0x0000000402077981 */ /* 0x0000e8000c2e1900 */
[----:B------:R1:W3:Y:S01]  /*0460*/  LDG.E.EL R4, desc[UR4][R10.64] ;  /* 0x000000040a047981 */ /* 0x0002e2000c2e1900 */
[----:B0-----:R-:W0:Y:S02]  /*0470*/  LDC.64 R2, c[0x0][0x218] ;  /* 0x00008600ff027b82 */ /* 0x001e240000000a00 */
[----:B0-----:R-:W-:Y:S01]  /*0480*/  IMAD.WIDE R2, R0, 0x4, R2 ;  /* 0x0000000400027825 */ /* 0x001fe200078e0202 */
[----:B--2---:R-:W-:-:S02]  /*0490*/  FSETP.GT.AND P5, PT, R22, R15, PT ;  /* 0x0000000f1600720b */ /* 0x004fc40003fa4000 */
[----:B------:R-:W-:-:S11]  /*04a0*/  FSETP.NAN.AND P0, PT, R22, R22, PT ;  /* 0x000000161600720b */ /* 0x000fd60003f08000 */
[----:B------:R-:W-:-:S04]  /*04b0*/  @!P5 SEL R22, R22, R15, P0 ;  /* 0x0000000f1616d207 */ /* 0x000fc80000000000 */
[----:B----4-:R-:W-:Y:S02]  /*04c0*/  FSETP.GEU.AND P1, PT, R22, R17, PT ;  /* 0x000000111600720b */ /* 0x010fe40003f2e000 */
[C---:B-----5:R-:W-:Y:S02]  /*04d0*/  FSETP.GT.AND P4, PT, R16.reuse, R23, PT ;  /* 0x000000171000720b */ /* 0x060fe40003f84000 */
[----:B------:R-:W-:Y:S02]  /*04e0*/  FSETP.NAN.AND P6, PT, R17, R17, PT ;  /* 0x000000111100720b */ /* 0x000fe40003fc8000 */
[----:B------:R-:W-:Y:S02]  /*04f0*/  FSETP.NAN.AND P0, PT, R16, R16, PT ;  /* 0x000000101000720b */ /* 0x000fe40003f08000 */
[----:B------:R-:W-:-:S05]  /*0500*/  FSETP.GT.AND P3, PT, R20, R21, PT ;  /* 0x000000151400720b */ /* 0x000fca0003f64000 */
[----:B------:R-:W-:Y:S02]  /*0510*/  @P1 SEL R17, R17, R22, P6 ;  /* 0x0000001611111207 */ /* 0x000fe40003000000 */
[----:B------:R-:W-:Y:S02]  /*0520*/  FSETP.NAN.AND P6, PT, R20, R20, PT ;  /* 0x000000141400720b */ /* 0x000fe40003fc8000 */
[----:B---3--:R-:W-:Y:S02]  /*0530*/  FSETP.GT.AND P2, PT, R14, R19, PT ;  /* 0x000000130e00720b */ /* 0x008fe40003f44000 */
[----:B------:R-:W-:Y:S02]  /*0540*/  @!P4 SEL R16, R16, R23, P0 ;  /* 0x000000171010c207 */ /* 0x000fe40000000000 */
[----:B------:R-:W-:Y:S02]  /*0550*/  @!P3 SEL R20, R20, R21, P6 ;  /* 0x000000151414b207 */ /* 0x000fe40003000000 */
[----:B------:R-:W-:-:S02]  /*0560*/  FSETP.GEU.AND P0, PT, R16, R18, PT ;  /* 0x000000121000720b */ /* 0x000fc40003f0e000 */
[----:B------:R-:W-:Y:S02]  /*0570*/  FSETP.NAN.AND P6, PT, R14, R14, PT ;  /* 0x0000000e0e00720b */ /* 0x000fe40003fc8000 */
[----:B------:R-:W-:Y:S02]  /*0580*/  SEL R9, RZ, 0x1, !P5 ;  /* 0x00000001ff097807 */ /* 0x000fe40006800000 */
[----:B------:R-:W-:Y:S02]  /*0590*/  FSETP.GEU.AND P5, PT, R20, R24, PT ;  /* 0x000000181400720b */ /* 0x000fe40003fae000 */
[----:B------:R-:W-:Y:S02]  /*05a0*/  @!P2 SEL R14, R14, R19, P6 ;  /* 0x000000130e0ea207 */ /* 0x000fe40003000000 */
[----:B------:R-:W-:Y:S02]  /*05b0*/  SEL R8, RZ, 0x1, !P4 ;  /* 0x00000001ff087807 */ /* 0x000fe40006000000 */
[----:B------:R-:W-:-:S02]  /*05c0*/  FSETP.NAN.AND P6, PT, R18, R18, PT ;  /* 0x000000121200720b */ /* 0x000fc40003fc8000 */
[-C--:B------:R-:W-:Y:S02]  /*05d0*/  FSETP.GEU.AND P4, PT, R14, R27.reuse, PT ;  /* 0x0000001b0e00720b */ /* 0x080fe40003f8e000 */
[----:B------:R-:W-:Y:S02]  /*05e0*/  @P0 SEL R18, R18, R16, P6 ;  /* 0x0000001012120207 */ /* 0x000fe40003000000 */
[C---:B------:R-:W-:Y:S02]  /*05f0*/  FSETP.NAN.AND P6, PT, R24.reuse, R24, PT ;  /* 0x000000181800720b */ /* 0x040fe40003fc8000 */
[----:B-1----:R-:W-:Y:S02]  /*0600*/  SEL R11, RZ, 0x1, !P2 ;  /* 0x00000001ff0b7807 */ /* 0x002fe40005000000 */
[----:B------:R-:W-:Y:S02]  /*0610*/  @P5 SEL R24, R24, R20, P6 ;  /* 0x0000001418185207 */ /* 0x000fe40003000000 */
[----:B------:R-:W-:-:S02]  /*0620*/  FSETP.NAN.AND P6, PT, R27, R27, PT ;  /* 0x0000001b1b00720b */ /* 0x000fc40003fc8000 */
[----:B------:R-:W-:Y:S02]  /*0630*/  SEL R11, R11, 0x2, P4 ;  /* 0x000000020b0b7807 */ /* 0x000fe40002000000 */
[----:B------:R-:W-:Y:S02]  /*0640*/  @P4 SEL R27, R27, R14, P6 ;  /* 0x0000000e1b1b4207 */ /* 0x000fe40003000000 */
[----:B------:R-:W-:Y:S02]  /*0650*/  FSETP.GEU.AND P4, PT, R17, R6, PT ;  /* 0x000000061100720b */ /* 0x000fe40003f8e000 */
[----:B------:R-:W-:Y:S02]  /*0660*/  SEL R10, RZ, 0x1, !P3 ;  /* 0x00000001ff0a7807 */ /* 0x000fe40005800000 */
[----:B------:R-:W-:Y:S02]  /*0670*/  SEL R9, R9, 0x2, P1 ;  /* 0x0000000209097807 */ /* 0x000fe40000800000 */
[----:B------:R-:W-:-:S02]  /*0680*/  SEL R8, R8, 0x2, P0 ;  /* 0x0000000208087807 */ /* 0x000fc40000000000 */
[----:B------:R-:W-:Y:S02]  /*0690*/  FSETP.GEU.AND P0, PT, R18, R7, PT ;  /* 0x000000071200720b */ /* 0x000fe40003f0e000 */
[----:B------:R-:W-:Y:S02]  /*06a0*/  FSETP.GEU.AND P1, PT, R24, R5, PT ;  /* 0x000000051800720b */ /* 0x000fe40003f2e000 */
[----:B------:R-:W-:Y:S02]  /*06b0*/  FSETP.GEU.AND P2, PT, R27, R4, PT ;  /* 0x000000041b00720b */ /* 0x000fe40003f4e000 */
[----:B------:R-:W-:Y:S02]  /*06c0*/  SEL R10, R10, 0x2, P5 ;  /* 0x000000020a0a7807 */ /* 0x000fe40002800000 */
[----:B------:R-:W-:Y:S02]  /*06d0*/  FSETP.NAN.AND P3, PT, R6, R6, PT ;  /* 0x000000060600720b */ /* 0x000fe40003f68000 */
[----:B------:R-:W-:-:S02]  /*06e0*/  SEL R9, R9, 0x3, P4 ;  /* 0x0000000309097807 */ /* 0x000fc40002000000 */
[----:B------:R-:W-:Y:S02]  /*06f0*/  SEL R8, R8, 0x3, P0 ;  /* 0x0000000308087807 */ /* 0x000fe40000000000 */
[----:B------:R-:W-:Y:S02]  /*0700*/  SEL R10, R10, 0x3, P1 ;  /* 0x000000030a0a7807 */ /* 0x000fe40000800000 */
[----:B------:R-:W-:Y:S02]  /*0710*/  SEL R11, R11, 0x3, P2 ;  /* 0x000000030b0b7807 */ /* 0x000fe40001000000 */
[----:B------:R-:W-:Y:S02]  /*0720*/  @P4 SEL R6, R6, R17, P3 ;  /* 0x0000001106064207 */ /* 0x000fe40001800000 */
[----:B------:R-:W-:Y:S02]  /*0730*/  PRMT R13, R9, 0x3340, R8 ;  /* 0x00003340090d7816 */ /* 0x000fe40000000008 */
[----:B------:R-:W-:-:S02]  /*0740*/  FSETP.NAN.AND P3, PT, R7, R7, PT ;  /* 0x000000070700720b */ /* 0x000fc40003f68000 */
[----:B------:R-:W-:Y:S02]  /*0750*/  FSETP.NAN.AND P4, PT, R5, R5, PT ;  /* 0x000000050500720b */ /* 0x000fe40003f88000 */
[----:B------:R-:W-:Y:S02]  /*0760*/  FSETP.NAN.AND P5, PT, R4, R4, PT ;  /* 0x000000040400720b */ /* 0x000fe40003fa8000 */
[----:B------:R-:W-:Y:S02]  /*0770*/  PRMT R10, R11, 0x3340, R10 ;  /* 0x000033400b0a7816 */ /* 0x000fe4000000000a */
[----:B------:R-:W-:Y:S02]  /*0780*/  IADD3 R8, P6, R0, UR6, RZ ;  /* 0x0000000600087c10 */ /* 0x000fe4000ffde0ff */
[----:B------:R-:W-:Y:S02]  /*0790*/  @P0 SEL R7, R7, R18, P3 ;  /* 0x0000001207070207 */ /* 0x000fe40001800000 */
[----:B------:R-:W-:-:S02]  /*07a0*/  @P1 SEL R5, R5, R24, P4 ;  /* 0x0000001805051207 */ /* 0x000fc40002000000 */
[----:B------:R-:W-:Y:S02]  /*07b0*/  @P2 SEL R4, R4, R27, P5 ;  /* 0x0000001b04042207 */ /* 0x000fe40002800000 */
[----:B------:R-:W-:Y:S02]  /*07c0*/  LEA.HI.X.SX32 R9, R0, UR7, 0x1, P6 ;  /* 0x0000000700097c11 */ /* 0x000fe4000b0f0eff */
[----:B------:R-:W-:Y:S01]  /*07d0*/  PRMT R13, R10, 0x5410, R13 ;  /* 0x000054100a0d7816 */ /* 0x000fe2000000000d */
[----:B------:R-:W-:Y:S04]  /*07e0*/  STG.E.128 desc[UR4][R2.64], R4 ;  /* 0x0000000402007986 */ /* 0x000fe8000c101d04 */
[----:B------:R-:W-:Y:S01]  /*07f0*/  STG.E desc[UR4][R8.64], R13 ;  /* 0x0000000d08007986 */ /* 0x000fe2000c101904 */
[----:B------:R-:W-:Y:S05]  /*0800*/  EXIT ;  /* 0x000000000000794d */ /* 0x000fea0003800000 */
.L_x_0:
[----:B------:R-:W-:-:S00]  /*0810*/  BRA `(.L_x_0) ;  /* 0xfffffffc00fc7947 */ /* 0x000fc0000383ffff */
[----:B------:R-:W-:-:S00]  /*0820*/  NOP ;  /* 0x0000000000007918 */ /* 0x000fc00000000000 */
        /* <DEDUP_REMOVED lines=13> */
.L_x_1:


//--------------------- .nv.constant0.triton_poi_fused_max_pool2d_with_indices_1 --------------------------
	.section	.nv.constant0.triton_poi_fused_max_pool2d_with_indices_1,"a",@progbits
	.sectionflags	@""
	.align	4
.nv.constant0.triton_poi_fused_max_pool2d_with_indices_1:
	.zero		556
